//
// Generated by NVIDIA NVVM Compiler
//
// Compiler Build ID: CL-36424714
// Cuda compilation tools, release 13.0, V13.0.88
// Based on NVVM 20.0.0
//

.version 9.0
.target sm_100
.address_size 64

	// .globl	_Z3calIfEvPT_S1_S1_iiii

.visible .entry _Z3calIfEvPT_S1_S1_iiii(
	.param .u64 .ptr .align 1 _Z3calIfEvPT_S1_S1_iiii_param_0,
	.param .u64 .ptr .align 1 _Z3calIfEvPT_S1_S1_iiii_param_1,
	.param .u64 .ptr .align 1 _Z3calIfEvPT_S1_S1_iiii_param_2,
	.param .u32 _Z3calIfEvPT_S1_S1_iiii_param_3,
	.param .u32 _Z3calIfEvPT_S1_S1_iiii_param_4,
	.param .u32 _Z3calIfEvPT_S1_S1_iiii_param_5,
	.param .u32 _Z3calIfEvPT_S1_S1_iiii_param_6
)
{
	.reg .pred 	%p<10>;
	.reg .b32 	%r<40>;
	.reg .b32 	%f<68>;
	.reg .b64 	%rd<53>;

	ld.param.u64 	%rd7, [_Z3calIfEvPT_S1_S1_iiii_param_0];
	ld.param.u64 	%rd6, [_Z3calIfEvPT_S1_S1_iiii_param_1];
	ld.param.u64 	%rd8, [_Z3calIfEvPT_S1_S1_iiii_param_2];
	ld.param.u32 	%r18, [_Z3calIfEvPT_S1_S1_iiii_param_4];
	ld.param.u32 	%r19, [_Z3calIfEvPT_S1_S1_iiii_param_6];
	cvta.to.global.u64 	%rd1, %rd8;
	cvta.to.global.u64 	%rd2, %rd7;
	mov.u32 	%r20, %ctaid.y;
	mov.u32 	%r21, %ntid.y;
	mov.u32 	%r22, %tid.y;
	mad.lo.s32 	%r1, %r20, %r21, %r22;
	mov.u32 	%r23, %ctaid.x;
	mov.u32 	%r24, %ntid.x;
	mov.u32 	%r25, %tid.x;
	mad.lo.s32 	%r2, %r23, %r24, %r25;
	setp.lt.s32 	%p1, %r18, 1;
	mov.f32 	%f67, 0f00000000;
	@%p1 bra 	$L__BB0_12;
	mul.lo.s32 	%r3, %r18, %r1;
	and.b32  	%r4, %r18, 7;
	setp.lt.u32 	%p2, %r18, 8;
	mov.f32 	%f67, 0f00000000;
	mov.b32 	%r38, 0;
	@%p2 bra 	$L__BB0_4;
	and.b32  	%r38, %r18, 2147483640;
	neg.s32 	%r36, %r38;
	shl.b32 	%r7, %r19, 3;
	mul.wide.u32 	%rd9, %r3, 4;
	add.s64 	%rd10, %rd9, %rd2;
	add.s64 	%rd52, %rd10, 16;
	mov.f32 	%f67, 0f00000000;
	mul.wide.s32 	%rd13, %r19, 4;
	mov.u32 	%r35, %r2;
$L__BB0_3:
	.pragma "nounroll";
	ld.global.f32 	%f17, [%rd52+-16];
	mul.wide.s32 	%rd11, %r35, 4;
	add.s64 	%rd12, %rd1, %rd11;
	ld.global.f32 	%f18, [%rd12];
	fma.rn.f32 	%f19, %f17, %f18, %f67;
	ld.global.f32 	%f20, [%rd52+-12];
	add.s64 	%rd14, %rd12, %rd13;
	ld.global.f32 	%f21, [%rd14];
	fma.rn.f32 	%f22, %f20, %f21, %f19;
	ld.global.f32 	%f23, [%rd52+-8];
	add.s64 	%rd15, %rd14, %rd13;
	ld.global.f32 	%f24, [%rd15];
	fma.rn.f32 	%f25, %f23, %f24, %f22;
	ld.global.f32 	%f26, [%rd52+-4];
	add.s64 	%rd16, %rd15, %rd13;
	ld.global.f32 	%f27, [%rd16];
	fma.rn.f32 	%f28, %f26, %f27, %f25;
	ld.global.f32 	%f29, [%rd52];
	add.s64 	%rd17, %rd16, %rd13;
	ld.global.f32 	%f30, [%rd17];
	fma.rn.f32 	%f31, %f29, %f30, %f28;
	ld.global.f32 	%f32, [%rd52+4];
	add.s64 	%rd18, %rd17, %rd13;
	ld.global.f32 	%f33, [%rd18];
	fma.rn.f32 	%f34, %f32, %f33, %f31;
	ld.global.f32 	%f35, [%rd52+8];
	add.s64 	%rd19, %rd18, %rd13;
	ld.global.f32 	%f36, [%rd19];
	fma.rn.f32 	%f37, %f35, %f36, %f34;
	ld.global.f32 	%f38, [%rd52+12];
	add.s64 	%rd20, %rd19, %rd13;
	ld.global.f32 	%f39, [%rd20];
	fma.rn.f32 	%f67, %f38, %f39, %f37;
	add.s32 	%r36, %r36, 8;
	add.s32 	%r35, %r35, %r7;
	add.s64 	%rd52, %rd52, 32;
	setp.ne.s32 	%p3, %r36, 0;
	@%p3 bra 	$L__BB0_3;
$L__BB0_4:
	setp.eq.s32 	%p4, %r4, 0;
	@%p4 bra 	$L__BB0_12;
	and.b32  	%r13, %r18, 3;
	setp.lt.u32 	%p5, %r4, 4;
	@%p5 bra 	$L__BB0_7;
	add.s32 	%r27, %r38, %r3;
	mul.wide.u32 	%rd21, %r27, 4;
	add.s64 	%rd22, %rd2, %rd21;
	ld.global.f32 	%f41, [%rd22];
	mad.lo.s32 	%r28, %r38, %r19, %r2;
	mul.wide.s32 	%rd23, %r28, 4;
	add.s64 	%rd24, %rd1, %rd23;
	ld.global.f32 	%f42, [%rd24];
	fma.rn.f32 	%f43, %f41, %f42, %f67;
	cvt.u64.u32 	%rd25, %r3;
	cvt.u64.u32 	%rd26, %r38;
	add.s64 	%rd27, %rd26, %rd25;
	shl.b64 	%rd28, %rd27, 2;
	add.s64 	%rd29, %rd2, %rd28;
	ld.global.f32 	%f44, [%rd29+4];
	mul.wide.s32 	%rd30, %r19, 4;
	add.s64 	%rd31, %rd24, %rd30;
	ld.global.f32 	%f45, [%rd31];
	fma.rn.f32 	%f46, %f44, %f45, %f43;
	ld.global.f32 	%f47, [%rd29+8];
	add.s64 	%rd32, %rd31, %rd30;
	ld.global.f32 	%f48, [%rd32];
	fma.rn.f32 	%f49, %f47, %f48, %f46;
	ld.global.f32 	%f50, [%rd29+12];
	add.s64 	%rd33, %rd32, %rd30;
	ld.global.f32 	%f51, [%rd33];
	fma.rn.f32 	%f67, %f50, %f51, %f49;
	add.s32 	%r38, %r38, 4;
$L__BB0_7:
	setp.eq.s32 	%p6, %r13, 0;
	@%p6 bra 	$L__BB0_12;
	setp.eq.s32 	%p7, %r13, 1;
	@%p7 bra 	$L__BB0_10;
	add.s32 	%r29, %r38, %r3;
	mul.wide.u32 	%rd34, %r29, 4;
	add.s64 	%rd35, %rd2, %rd34;
	ld.global.f32 	%f53, [%rd35];
	mad.lo.s32 	%r30, %r38, %r19, %r2;
	mul.wide.s32 	%rd36, %r30, 4;
	add.s64 	%rd37, %rd1, %rd36;
	ld.global.f32 	%f54, [%rd37];
	fma.rn.f32 	%f55, %f53, %f54, %f67;
	cvt.u64.u32 	%rd38, %r3;
	cvt.u64.u32 	%rd39, %r38;
	add.s64 	%rd40, %rd39, %rd38;
	shl.b64 	%rd41, %rd40, 2;
	add.s64 	%rd42, %rd2, %rd41;
	ld.global.f32 	%f56, [%rd42+4];
	mul.wide.s32 	%rd43, %r19, 4;
	add.s64 	%rd44, %rd37, %rd43;
	ld.global.f32 	%f57, [%rd44];
	fma.rn.f32 	%f67, %f56, %f57, %f55;
	add.s32 	%r38, %r38, 2;
$L__BB0_10:
	and.b32  	%r31, %r18, 1;
	setp.eq.b32 	%p8, %r31, 1;
	not.pred 	%p9, %p8;
	@%p9 bra 	$L__BB0_12;
	add.s32 	%r32, %r38, %r3;
	mul.wide.u32 	%rd45, %r32, 4;
	add.s64 	%rd46, %rd2, %rd45;
	ld.global.f32 	%f58, [%rd46];
	mad.lo.s32 	%r33, %r38, %r19, %r2;
	mul.wide.s32 	%rd47, %r33, 4;
	add.s64 	%rd48, %rd1, %rd47;
	ld.global.f32 	%f59, [%rd48];
	fma.rn.f32 	%f67, %f58, %f59, %f67;
$L__BB0_12:
	cvta.to.global.u64 	%rd49, %rd6;
	mad.lo.s32 	%r34, %r19, %r1, %r2;
	mul.wide.s32 	%rd50, %r34, 4;
	add.s64 	%rd51, %rd49, %rd50;
	st.global.f32 	[%rd51], %f67;
	ret;

}


// ===== COMPILED SASS (sm_100) =====

	.target	sm_100

	.elftype	@"ET_EXEC"


//--------------------- .note.nv.tkinfo           --------------------------
	.section	.note.nv.tkinfo,"",@"SHT_NOTE"
	.sectionflags	@"SHF_NOTE_NV_TKINFO"
	.tkinfo
        /*0018*/ 	.word	0x00000002
        /*0030*/ 	.string	""
        /*0030*/ 	.string	"ptxas"
        /*0030*/ 	.string	"Cuda compilation tools, release 13.0, V13.0.88"
        /*0030*/ 	.string	"Build cuda_13.0.r13.0/compiler.36424714_0"
        /*0030*/ 	.string	"-arch sm_100 -m 64 "



//--------------------- .note.nv.cuinfo           --------------------------
	.section	.note.nv.cuinfo,"",@"SHT_NOTE"
	.sectionflags	@"SHF_NOTE_NV_CUINFO"
        /*0018*/ 	.short	0x0002
        /*001a*/ 	.short	0x0064
        /*001c*/ 	.short	0x0082
	.zero		2


//--------------------- .nv.info                  --------------------------
	.section	.nv.info,"",@"SHT_CUDA_INFO"
	.align	4


	//----- nvinfo : EIATTR_REGCOUNT
	.align		4
        /*0000*/ 	.byte	0x04, 0x2f
        /*0002*/ 	.short	(.L_1 - .L_0)
	.align		4
.L_0:
        /*0004*/ 	.word	index@(_Z3calIfEvPT_S1_S1_iiii)
        /*0008*/ 	.word	0x00000020


	//----- nvinfo : EIATTR_FRAME_SIZE
	.align		4
.L_1:
        /*000c*/ 	.byte	0x04, 0x11
        /*000e*/ 	.short	(.L_3 - .L_2)
	.align		4
.L_2:
        /*0010*/ 	.word	index@(_Z3calIfEvPT_S1_S1_iiii)
        /*0014*/ 	.word	0x00000000


	//----- nvinfo : EIATTR_MIN_STACK_SIZE
	.align		4
.L_3:
        /*0018*/ 	.byte	0x04, 0x12
        /*001a*/ 	.short	(.L_5 - .L_4)
	.align		4
.L_4:
        /*001c*/ 	.word	index@(_Z3calIfEvPT_S1_S1_iiii)
        /*0020*/ 	.word	0x00000000
.L_5:


//--------------------- .nv.compat                --------------------------
	.section	.nv.compat,"",@"SHT_CUDA_COMPAT_INFO"
	.align	4
        /*0000*/ 	.byte	0x02, 0x09, 0x00, 0x00, 0x02, 0x02, 0x01, 0x00, 0x02, 0x05, 0x05, 0x00, 0x03, 0x07, 0x01, 0x01
        /*0010*/ 	.byte	0x02, 0x03, 0x00, 0x00, 0x02, 0x06, 0x01, 0x00, 0x04, 0x0b, 0x08, 0x00, 0x09, 0x00, 0x00, 0x00
        /*0020*/ 	.byte	0x00, 0x00, 0x00, 0x00


//--------------------- .nv.info._Z3calIfEvPT_S1_S1_iiii --------------------------
	.section	.nv.info._Z3calIfEvPT_S1_S1_iiii,"",@"SHT_CUDA_INFO"
	.sectionflags	@""
	.align	4


	//----- nvinfo : EIATTR_CUDA_API_VERSION
	.align		4
        /*0000*/ 	.byte	0x04, 0x37
        /*0002*/ 	.short	(.L_7 - .L_6)
.L_6:
        /*0004*/ 	.word	0x00000082


	//----- nvinfo : EIATTR_KPARAM_INFO
	.align		4
.L_7:
        /*0008*/ 	.byte	0x04, 0x17
        /*000a*/ 	.short	(.L_9 - .L_8)
.L_8:
        /*000c*/ 	.word	0x00000000
        /*0010*/ 	.short	0x0006
        /*0012*/ 	.short	0x0024
        /*0014*/ 	.byte	0x00, 0xf0, 0x11, 0x00


	//----- nvinfo : EIATTR_KPARAM_INFO
	.align		4
.L_9:
        /*0018*/ 	.byte	0x04, 0x17
        /*001a*/ 	.short	(.L_11 - .L_10)
.L_10:
        /*001c*/ 	.word	0x00000000
        /*0020*/ 	.short	0x0005
        /*0022*/ 	.short	0x0020
        /*0024*/ 	.byte	0x00, 0xf0, 0x11, 0x00


	//----- nvinfo : EIATTR_KPARAM_INFO
	.align		4
.L_11:
        /*0028*/ 	.byte	0x04, 0x17
        /*002a*/ 	.short	(.L_13 - .L_12)
.L_12:
        /*002c*/ 	.word	0x00000000
        /*0030*/ 	.short	0x0004
        /*0032*/ 	.short	0x001c
        /*0034*/ 	.byte	0x00, 0xf0, 0x11, 0x00


	//----- nvinfo : EIATTR_KPARAM_INFO
	.align		4
.L_13:
        /*0038*/ 	.byte	0x04, 0x17
        /*003a*/ 	.short	(.L_15 - .L_14)
.L_14:
        /*003c*/ 	.word	0x00000000
        /*0040*/ 	.short	0x0003
        /*0042*/ 	.short	0x0018
        /*0044*/ 	.byte	0x00, 0xf0, 0x11, 0x00


	//----- nvinfo : EIATTR_KPARAM_INFO
	.align		4
.L_15:
        /*0048*/ 	.byte	0x04, 0x17
        /*004a*/ 	.short	(.L_17 - .L_16)
.L_16:
        /*004c*/ 	.word	0x00000000
        /*0050*/ 	.short	0x0002
        /*0052*/ 	.short	0x0010
        /*0054*/ 	.byte	0x00, 0xf5, 0x21, 0x00


	//----- nvinfo : EIATTR_KPARAM_INFO
	.align		4
.L_17:
        /*0058*/ 	.byte	0x04, 0x17
        /*005a*/ 	.short	(.L_19 - .L_18)
.L_18:
        /*005c*/ 	.word	0x00000000
        /*0060*/ 	.short	0x0001
        /*0062*/ 	.short	0x0008
        /*0064*/ 	.byte	0x00, 0xf5, 0x21, 0x00


	//----- nvinfo : EIATTR_KPARAM_INFO
	.align		4
.L_19:
        /*0068*/ 	.byte	0x04, 0x17
        /*006a*/ 	.short	(.L_21 - .L_20)
.L_20:
        /*006c*/ 	.word	0x00000000
        /*0070*/ 	.short	0x0000
        /*0072*/ 	.short	0x0000
        /*0074*/ 	.byte	0x00, 0xf5, 0x21, 0x00


	//----- nvinfo : EIATTR_SPARSE_MMA_MASK
	.align		4
.L_21:
        /*0078*/ 	.byte	0x03, 0x50
        /*007a*/ 	.short	0x0000


	//----- nvinfo : EIATTR_MAXREG_COUNT
	.align		4
        /*007c*/ 	.byte	0x03, 0x1b
        /*007e*/ 	.short	0x00ff


	//----- nvinfo : EIATTR_MERCURY_ISA_VERSION
	.align		4
        /*0080*/ 	.byte	0x03, 0x5f
        /*0082*/ 	.short	0x0101


	//----- nvinfo : EIATTR_VRC_CTA_INIT_COUNT
	.align		4
        /*0084*/ 	.byte	0x02, 0x4a
	.zero		1
	.zero		1


	//----- nvinfo : EIATTR_EXIT_INSTR_OFFSETS
	.align		4
        /*0088*/ 	.byte	0x04, 0x1c
        /*008a*/ 	.short	(.L_23 - .L_22)


	//   ....[0]....
.L_22:
        /*008c*/ 	.word	0x00000900


	//----- nvinfo : EIATTR_CBANK_PARAM_SIZE
	.align		4
.L_23:
        /*0090*/ 	.byte	0x03, 0x19
        /*0092*/ 	.short	0x0028


	//----- nvinfo : EIATTR_PARAM_CBANK
	.align		4
        /*0094*/ 	.byte	0x04, 0x0a
        /*0096*/ 	.short	(.L_25 - .L_24)
	.align		4
.L_24:
        /*0098*/ 	.word	index@(.nv.constant0._Z3calIfEvPT_S1_S1_iiii)
        /*009c*/ 	.short	0x0380
        /*009e*/ 	.short	0x0028


	//----- nvinfo : EIATTR_SW_WAR
	.align		4
.L_25:
        /*00a0*/ 	.byte	0x04, 0x36
        /*00a2*/ 	.short	(.L_27 - .L_26)
.L_26:
        /*00a4*/ 	.word	0x00000008
.L_27:


//--------------------- .nv.callgraph             --------------------------
	.section	.nv.callgraph,"",@"SHT_CUDA_CALLGRAPH"
	.align	4
	.sectionentsize	8
	.align		4
        /*0000*/ 	.word	0x00000000
	.align		4
        /*0004*/ 	.word	0xffffffff
	.align		4
        /*0008*/ 	.word	0x00000000
	.align		4
        /*000c*/ 	.word	0xfffffffe
	.align		4
        /*0010*/ 	.word	0x00000000
	.align		4
        /*0014*/ 	.word	0xfffffffd
	.align		4
        /*0018*/ 	.word	0x00000000
	.align		4
        /*001c*/ 	.word	0xfffffffc


//--------------------- .text._Z3calIfEvPT_S1_S1_iiii --------------------------
	.section	.text._Z3calIfEvPT_S1_S1_iiii,"ax",@progbits
	.align	128
        .global         _Z3calIfEvPT_S1_S1_iiii
        .type           _Z3calIfEvPT_S1_S1_iiii,@function
        .size           _Z3calIfEvPT_S1_S1_iiii,(.L_x_6 - _Z3calIfEvPT_S1_S1_iiii)
        .other          _Z3calIfEvPT_S1_S1_iiii,@"STO_CUDA_ENTRY STV_DEFAULT"
_Z3calIfEvPT_S1_S1_iiii:
.text._Z3calIfEvPT_S1_S1_iiii:
[----:B------:R-:W-:Y:S01]  /*0000*/  LDC R1, c[0x0][0x37c] ;  /* 0x0000df00ff017b82 */ /* 0x000fe20000000800 */
[----:B------:R-:W0:Y:S01]  /*0010*/  S2R R3, SR_TID.Y ;  /* 0x0000000000037919 */ /* 0x000e220000002200 */
[----:B------:R-:W1:Y:S06]  /*0020*/  LDCU UR5, c[0x0][0x39c] ;  /* 0x00007380ff0577ac */ /* 0x000e6c0008000800 */
[----:B------:R-:W0:Y:S01]  /*0030*/  LDC R0, c[0x0][0x364] ;  /* 0x0000d900ff007b82 */ /* 0x000e220000000800 */
[----:B------:R-:W-:Y:S01]  /*0040*/  HFMA2 R17, -RZ, RZ, 0, 0 ;  /* 0x00000000ff117431 */ /* 0x000fe200000001ff */
[----:B------:R-:W2:Y:S01]  /*0050*/  S2R R2, SR_TID.X ;  /* 0x0000000000027919 */ /* 0x000ea20000002100 */
[----:B------:R-:W3:Y:S05]  /*0060*/  LDCU.64 UR8, c[0x0][0x358] ;  /* 0x00006b00ff0877ac */ /* 0x000eea0008000a00 */
[----:B------:R-:W0:Y:S08]  /*0070*/  S2UR UR4, SR_CTAID.Y ;  /* 0x00000000000479c3 */ /* 0x000e300000002600 */
[----:B------:R-:W2:Y:S01]  /*0080*/  S2UR UR6, SR_CTAID.X ;  /* 0x00000000000679c3 */ /* 0x000ea20000002500 */
[----:B-1----:R-:W-:-:S07]  /*0090*/  UISETP.GE.AND UP0, UPT, UR5, 0x1, UPT ;  /* 0x000000010500788c */ /* 0x002fce000bf06270 */
[----:B------:R-:W2:Y:S01]  /*00a0*/  LDC R15, c[0x0][0x360] ;  /* 0x0000d800ff0f7b82 */ /* 0x000ea20000000800 */
[----:B0-----:R-:W-:Y:S02]  /*00b0*/  IMAD R0, R0, UR4, R3 ;  /* 0x0000000400007c24 */ /* 0x001fe4000f8e0203 */
[----:B--2---:R-:W-:Y:S01]  /*00c0*/  IMAD R15, R15, UR6, R2 ;  /* 0x000000060f0f7c24 */ /* 0x004fe2000f8e0202 */
[----:B---3--:R-:W-:Y:S06]  /*00d0*/  BRA.U !UP0, `(.L_x_0) ;  /* 0x0000000508f47547 */ /* 0x008fec000b800000 */
[----:B------:R-:W-:Y:S02]  /*00e0*/  UISETP.GE.U32.AND UP1, UPT, UR5, 0x8, UPT ;  /* 0x000000080500788c */ /* 0x000fe4000bf26070 */
[----:B------:R-:W-:Y:S01]  /*00f0*/  IMAD R14, R0, UR5, RZ ;  /* 0x00000005000e7c24 */ /* 0x000fe2000f8e02ff */
[----:B------:R-:W-:Y:S01]  /*0100*/  ULOP3.LUT UR6, UR5, 0x7, URZ, 0xc0, !UPT ;  /* 0x0000000705067892 */ /* 0x000fe2000f8ec0ff */
[----:B------:R-:W-:Y:S01]  /*0110*/  MOV R17, RZ ;  /* 0x000000ff00117202 */ /* 0x000fe20000000f00 */
[----:B------:R-:W-:Y:S02]  /*0120*/  UMOV UR4, URZ ;  /* 0x000000ff00047c82 */ /* 0x000fe40008000000 */
[----:B------:R-:W-:Y:S02]  /*0130*/  UISETP.NE.AND UP0, UPT, UR6, URZ, UPT ;  /* 0x000000ff0600728c */ /* 0x000fe4000bf05270 */
[----:B------:R-:W-:Y:S09]  /*0140*/  BRA.U !UP1, `(.L_x_1) ;  /* 0x0000000109c47547 */ /* 0x000ff2000b800000 */
[----:B------:R-:W0:Y:S01]  /*0150*/  LDC.64 R2, c[0x0][0x380] ;  /* 0x0000e000ff027b82 */ /* 0x000e220000000a00 */
[----:B------:R-:W-:Y:S01]  /*0160*/  ULOP3.LUT UR4, UR5, 0x7ffffff8, URZ, 0xc0, !UPT ;  /* 0x7ffffff805047892 */ /* 0x000fe2000f8ec0ff */
[----:B------:R-:W-:Y:S02]  /*0170*/  MOV R17, RZ ;  /* 0x000000ff00117202 */ /* 0x000fe40000000f00 */
[----:B------:R-:W-:Y:S01]  /*0180*/  MOV R16, R15 ;  /* 0x0000000f00107202 */ /* 0x000fe20000000f00 */
[----:B------:R-:W-:Y:S01]  /*0190*/  UIADD3 UR7, UPT, UPT, -UR4, URZ, URZ ;  /* 0x000000ff04077290 */ /* 0x000fe2000fffe1ff */
[----:B0-----:R-:W-:-:S03]  /*01a0*/  IMAD.WIDE.U32 R2, R14, 0x4, R2 ;  /* 0x000000040e027825 */ /* 0x001fc600078e0002 */
[----:B------:R-:W-:-:S04]  /*01b0*/  IADD3 R4, P0, PT, R2, 0x10, RZ ;  /* 0x0000001002047810 */ /* 0x000fc80007f1e0ff */
[----:B------:R-:W-:-:S09]  /*01c0*/  IADD3.X R3, PT, PT, RZ, R3, RZ, P0, !PT ;  /* 0x00000003ff037210 */ /* 0x000fd200007fe4ff */
.L_x_2:
[----:B------:R-:W0:Y:S01]  /*01d0*/  LDC.64 R10, c[0x0][0x390] ;  /* 0x0000e400ff0a7b82 */ /* 0x000e220000000a00 */
[----:B------:R-:W-:-:S05]  /*01e0*/  MOV R2, R4 ;  /* 0x0000000400027202 */ /* 0x000fca0000000f00 */
[----:B------:R-:W2:Y:S02]  /*01f0*/  LDG.E R18, desc[UR8][R2.64+-0x10] ;  /* 0xfffff00802127981 */ /* 0x000ea4000c1e1900 */
[----:B------:R-:W1:Y:S02]  /*0200*/  LDC R19, c[0x0][0x3a4] ;  /* 0x0000e900ff137b82 */ /* 0x000e640000000800 */
[----:B------:R-:W3:Y:S04]  /*0210*/  LDG.E R22, desc[UR8][R2.64+-0xc] ;  /* 0xfffff40802167981 */ /* 0x000ee8000c1e1900 */
[----:B------:R-:W4:Y:S04]  /*0220*/  LDG.E R23, desc[UR8][R2.64+-0x8] ;  /* 0xfffff80802177981 */ /* 0x000f28000c1e1900 */
[----:B------:R-:W5:Y:S04]  /*0230*/  LDG.E R25, desc[UR8][R2.64+-0x4] ;  /* 0xfffffc0802197981 */ /* 0x000f68000c1e1900 */
[----:B------:R-:W5:Y:S01]  /*0240*/  LDG.E R26, desc[UR8][R2.64] ;  /* 0x00000008021a7981 */ /* 0x000f62000c1e1900 */
[----:B0-----:R-:W-:-:S05]  /*0250*/  IMAD.WIDE R10, R16, 0x4, R10 ;  /* 0x00000004100a7825 */ /* 0x001fca00078e020a */
[----:B------:R0:W2:Y:S01]  /*0260*/  LDG.E R20, desc[UR8][R10.64] ;  /* 0x000000080a147981 */ /* 0x0000a2000c1e1900 */
[----:B-1----:R-:W-:-:S05]  /*0270*/  IMAD.WIDE R28, R19, 0x4, R10 ;  /* 0x00000004131c7825 */ /* 0x002fca00078e020a */
[----:B------:R-:W3:Y:S01]  /*0280*/  LDG.E R21, desc[UR8][R28.64] ;  /* 0x000000081c157981 */ /* 0x000ee2000c1e1900 */
[----:B------:R-:W-:-:S05]  /*0290*/  IMAD.WIDE R12, R19, 0x4, R28 ;  /* 0x00000004130c7825 */ /* 0x000fca00078e021c */
[----:B------:R1:W4:Y:S01]  /*02a0*/  LDG.E R24, desc[UR8][R12.64] ;  /* 0x000000080c187981 */ /* 0x000322000c1e1900 */
[----:B------:R-:W-:-:S03]  /*02b0*/  IMAD.WIDE R8, R19, 0x4, R12 ;  /* 0x0000000413087825 */ /* 0x000fc600078e020c */
[----:B------:R-:W5:Y:S01]  /*02c0*/  LDG.E R28, desc[UR8][R2.64+0x4] ;  /* 0x00000408021c7981 */ /* 0x000f62000c1e1900 */
[----:B------:R-:W-:-:S03]  /*02d0*/  IMAD.WIDE R4, R19, 0x4, R8 ;  /* 0x0000000413047825 */ /* 0x000fc600078e0208 */
[----:B------:R-:W5:Y:S04]  /*02e0*/  LDG.E R29, desc[UR8][R2.64+0x8] ;  /* 0x00000808021d7981 */ /* 0x000f68000c1e1900 */
[----:B------:R-:W5:Y:S01]  /*02f0*/  LDG.E R8, desc[UR8][R8.64] ;  /* 0x0000000808087981 */ /* 0x000f62000c1e1900 */
[----:B------:R-:W-:-:S03]  /*0300*/  IMAD.WIDE R6, R19, 0x4, R4 ;  /* 0x0000000413067825 */ /* 0x000fc600078e0204 */
[----:B------:R1:W5:Y:S01]  /*0310*/  LDG.E R5, desc[UR8][R4.64] ;  /* 0x0000000804057981 */ /* 0x000362000c1e1900 */
[----:B0-----:R-:W-:-:S03]  /*0320*/  IMAD.WIDE R10, R19, 0x4, R6 ;  /* 0x00000004130a7825 */ /* 0x001fc600078e0206 */
[----:B------:R-:W5:Y:S01]  /*0330*/  LDG.E R7, desc[UR8][R6.64] ;  /* 0x0000000806077981 */ /* 0x000f62000c1e1900 */
[----:B-1----:R-:W-:-:S03]  /*0340*/  IMAD.WIDE R12, R19, 0x4, R10 ;  /* 0x00000004130c7825 */ /* 0x002fc600078e020a */
[----:B------:R-:W5:Y:S04]  /*0350*/  LDG.E R27, desc[UR8][R10.64] ;  /* 0x000000080a1b7981 */ /* 0x000f68000c1e1900 */
[----:B------:R0:W5:Y:S04]  /*0360*/  LDG.E R9, desc[UR8][R2.64+0xc] ;  /* 0x00000c0802097981 */ /* 0x000168000c1e1900 */
[----:B------:R-:W5:Y:S01]  /*0370*/  LDG.E R12, desc[UR8][R12.64] ;  /* 0x000000080c0c7981 */ /* 0x000f62000c1e1900 */
[----:B------:R-:W-:-:S04]  /*0380*/  UIADD3 UR7, UPT, UPT, UR7, 0x8, URZ ;  /* 0x0000000807077890 */ /* 0x000fc8000fffe0ff */
[----:B------:R-:W-:Y:S01]  /*0390*/  UISETP.NE.AND UP1, UPT, UR7, URZ, UPT ;  /* 0x000000ff0700728c */ /* 0x000fe2000bf25270 */
[----:B------:R-:W-:Y:S02]  /*03a0*/  IADD3 R4, P0, PT, R2, 0x20, RZ ;  /* 0x0000002002047810 */ /* 0x000fe40007f1e0ff */
[----:B------:R-:W-:Y:S02]  /*03b0*/  LEA R16, R19, R16, 0x3 ;  /* 0x0000001013107211 */ /* 0x000fe400078e18ff */
[----:B0-----:R-:W-:Y:S01]  /*03c0*/  IADD3.X R3, PT, PT, RZ, R3, RZ, P0, !PT ;  /* 0x00000003ff037210 */ /* 0x001fe200007fe4ff */
[----:B--2---:R-:W-:-:S04]  /*03d0*/  FFMA R17, R18, R20, R17 ;  /* 0x0000001412117223 */ /* 0x004fc80000000011 */
[----:B---3--:R-:W-:-:S04]  /*03e0*/  FFMA R22, R22, R21, R17 ;  /* 0x0000001516167223 */ /* 0x008fc80000000011 */
[----:B----4-:R-:W-:-:S04]  /*03f0*/  FFMA R22, R23, R24, R22 ;  /* 0x0000001817167223 */ /* 0x010fc80000000016 */
[----:B-----5:R-:W-:-:S04]  /*0400*/  FFMA R25, R25, R8, R22 ;  /* 0x0000000819197223 */ /* 0x020fc80000000016 */
[----:B------:R-:W-:-:S04]  /*0410*/  FFMA R5, R26, R5, R25 ;  /* 0x000000051a057223 */ /* 0x000fc80000000019 */
[----:B------:R-:W-:-:S04]  /*0420*/  FFMA R28, R28, R7, R5 ;  /* 0x000000071c1c7223 */ /* 0x000fc80000000005 */
[----:B------:R-:W-:-:S04]  /*0430*/  FFMA R28, R29, R27, R28 ;  /* 0x0000001b1d1c7223 */ /* 0x000fc8000000001c */
[----:B------:R-:W-:Y:S01]  /*0440*/  FFMA R17, R9, R12, R28 ;  /* 0x0000000c09117223 */ /* 0x000fe2000000001c */
[----:B------:R-:W-:Y:S06]  /*0450*/  BRA.U UP1, `(.L_x_2) ;  /* 0xfffffffd015c7547 */ /* 0x000fec000b83ffff */
.L_x_1:
[----:B------:R-:W-:Y:S05]  /*0460*/  BRA.U !UP0, `(.L_x_0) ;  /* 0x0000000508107547 */ /* 0x000fea000b800000 */
[----:B------:R-:W-:Y:S02]  /*0470*/  UISETP.GE.U32.AND UP0, UPT, UR6, 0x4, UPT ;  /* 0x000000040600788c */ /* 0x000fe4000bf06070 */
[----:B------:R-:W-:-:S04]  /*0480*/  ULOP3.LUT UR7, UR5, 0x3, URZ, 0xc0, !UPT ;  /* 0x0000000305077892 */ /* 0x000fc8000f8ec0ff */
[----:B------:R-:W-:-:S03]  /*0490*/  UISETP.NE.AND UP1, UPT, UR7, URZ, UPT ;  /* 0x000000ff0700728c */ /* 0x000fc6000bf25270 */
[----:B------:R-:W-:Y:S08]  /*04a0*/  BRA.U !UP0, `(.L_x_3) ;  /* 0x0000000108707547 */ /* 0x000ff0000b800000 */
[----:B------:R-:W0:Y:S01]  /*04b0*/  LDC R13, c[0x0][0x3a4] ;  /* 0x0000e900ff0d7b82 */ /* 0x000e220000000800 */
[----:B------:R-:W1:Y:S01]  /*04c0*/  LDCU.64 UR10, c[0x0][0x380] ;  /* 0x00007000ff0a77ac */ /* 0x000e620008000a00 */
[C---:B------:R-:W-:Y:S02]  /*04d0*/  IADD3 R3, PT, PT, R14.reuse, UR4, RZ ;  /* 0x000000040e037c10 */ /* 0x040fe4000fffe0ff */
[----:B------:R-:W-:-:S04]  /*04e0*/  IADD3 R10, P0, PT, R14, UR4, RZ ;  /* 0x000000040e0a7c10 */ /* 0x000fc8000ff1e0ff */
[----:B------:R-:W2:Y:S08]  /*04f0*/  LDC.64 R6, c[0x0][0x390] ;  /* 0x0000e400ff067b82 */ /* 0x000eb00000000a00 */
[----:B------:R-:W3:Y:S01]  /*0500*/  LDC.64 R4, c[0x0][0x380] ;  /* 0x0000e000ff047b82 */ /* 0x000ee20000000a00 */
[----:B0-----:R-:W-:-:S04]  /*0510*/  IMAD R9, R13, UR4, R15 ;  /* 0x000000040d097c24 */ /* 0x001fc8000f8e020f */
[----:B--2---:R-:W-:-:S04]  /*0520*/  IMAD.WIDE R6, R9, 0x4, R6 ;  /* 0x0000000409067825 */ /* 0x004fc800078e0206 */
[----:B------:R-:W-:Y:S02]  /*0530*/  IMAD.WIDE R8, R13, 0x4, R6 ;  /* 0x000000040d087825 */ /* 0x000fe400078e0206 */
[----:B------:R-:W2:Y:S02]  /*0540*/  LDG.E R6, desc[UR8][R6.64] ;  /* 0x0000000806067981 */ /* 0x000ea4000c1e1900 */
[----:B---3--:R-:W-:Y:S01]  /*0550*/  IMAD.WIDE.U32 R4, R3, 0x4, R4 ;  /* 0x0000000403047825 */ /* 0x008fe200078e0004 */
[----:B------:R-:W-:Y:S02]  /*0560*/  IADD3.X R3, PT, PT, RZ, RZ, RZ, P0, !PT ;  /* 0x000000ffff037210 */ /* 0x000fe400007fe4ff */
[----:B-1----:R-:W-:-:S03]  /*0570*/  LEA R2, P0, R10, UR10, 0x2 ;  /* 0x0000000a0a027c11 */ /* 0x002fc6000f8010ff */
[----:B------:R-:W2:Y:S01]  /*0580*/  LDG.E R4, desc[UR8][R4.64] ;  /* 0x0000000804047981 */ /* 0x000ea2000c1e1900 */
[----:B------:R-:W-:Y:S01]  /*0590*/  LEA.HI.X R3, R10, UR11, R3, 0x2, P0 ;  /* 0x0000000b0a037c11 */ /* 0x000fe200080f1403 */
[C---:B------:R-:W-:Y:S02]  /*05a0*/  IMAD.WIDE R10, R13.reuse, 0x4, R8 ;  /* 0x000000040d0a7825 */ /* 0x040fe400078e0208 */
[----:B------:R-:W3:Y:S04]  /*05b0*/  LDG.E R8, desc[UR8][R8.64] ;  /* 0x0000000808087981 */ /* 0x000ee8000c1e1900 */
[----:B------:R-:W3:Y:S01]  /*05c0*/  LDG.E R16, desc[UR8][R2.64+0x4] ;  /* 0x0000040802107981 */ /* 0x000ee2000c1e1900 */
[----:B------:R-:W-:-:S03]  /*05d0*/  IMAD.WIDE R12, R13, 0x4, R10 ;  /* 0x000000040d0c7825 */ /* 0x000fc600078e020a */
[----:B------:R-:W4:Y:S04]  /*05e0*/  LDG.E R18, desc[UR8][R10.64] ;  /* 0x000000080a127981 */ /* 0x000f28000c1e1900 */
[----:B------:R-:W4:Y:S04]  /*05f0*/  LDG.E R19, desc[UR8][R2.64+0x8] ;  /* 0x0000080802137981 */ /* 0x000f28000c1e1900 */
[----:B------:R-:W5:Y:S04]  /*0600*/  LDG.E R21, desc[UR8][R2.64+0xc] ;  /* 0x00000c0802157981 */ /* 0x000f68000c1e1900 */
[----:B------:R-:W5:Y:S01]  /*0610*/  LDG.E R12, desc[UR8][R12.64] ;  /* 0x000000080c0c7981 */ /* 0x000f62000c1e1900 */
[----:B------:R-:W-:Y:S01]  /*0620*/  UIADD3 UR4, UPT, UPT, UR4, 0x4, URZ ;  /* 0x0000000404047890 */ /* 0x000fe2000fffe0ff */
[----:B--2---:R-:W-:-:S04]  /*0630*/  FFMA R17, R4, R6, R17 ;  /* 0x0000000604117223 */ /* 0x004fc80000000011 */
[----:B---3--:R-:W-:-:S04]  /*0640*/  FFMA R16, R16, R8, R17 ;  /* 0x0000000810107223 */ /* 0x008fc80000000011 */
[----:B----4-:R-:W-:-:S04]  /*0650*/  FFMA R16, R19, R18, R16 ;  /* 0x0000001213107223 */ /* 0x010fc80000000010 */
[----:B-----5:R-:W-:-:S07]  /*0660*/  FFMA R17, R21, R12, R16 ;  /* 0x0000000c15117223 */ /* 0x020fce0000000010 */
.L_x_3:
[----:B------:R-:W-:Y:S05]  /*0670*/  BRA.U !UP1, `(.L_x_0) ;  /* 0x00000001098c7547 */ /* 0x000fea000b800000 */
[----:B------:R-:W-:Y:S02]  /*0680*/  UISETP.NE.AND UP0, UPT, UR7, 0x1, UPT ;  /* 0x000000010700788c */ /* 0x000fe4000bf05270 */
[----:B------:R-:W-:-:S04]  /*0690*/  ULOP3.LUT UR5, UR5, 0x1, URZ, 0xc0, !UPT ;  /* 0x0000000105057892 */ /* 0x000fc8000f8ec0ff */
[----:B------:R-:W-:-:S03]  /*06a0*/  UISETP.NE.U32.AND UP1, UPT, UR5, 0x1, UPT ;  /* 0x000000010500788c */ /* 0x000fc6000bf25070 */
        /* <DEDUP_REMOVED lines=9> */
[----:B---3--:R-:W-:Y:S01]  /*0740*/  IMAD.WIDE.U32 R2, R7, 0x4, R2 ;  /* 0x0000000407027825 */ /* 0x008fe200078e0002 */
[----:B------:R-:W-:Y:S02]  /*0750*/  IADD3.X R7, PT, PT, RZ, RZ, RZ, P0, !PT ;  /* 0x000000ffff077210 */ /* 0x000fe400007fe4ff */
[----:B-1----:R-:W-:Y:S01]  /*0760*/  LEA R6, P0, R10, UR6, 0x2 ;  /* 0x000000060a067c11 */ /* 0x002fe2000f8010ff */
[----:B------:R-:W-:Y:S02]  /*0770*/  IMAD.WIDE R8, R8, 0x4, R4 ;  /* 0x0000000408087825 */ /* 0x000fe400078e0204 */
[----:B------:R-:W2:Y:S01]  /*0780*/  LDG.E R2, desc[UR8][R2.64] ;  /* 0x0000000802027981 */ /* 0x000ea2000c1e1900 */
[----:B------:R-:W-:-:S03]  /*0790*/  LEA.HI.X R7, R10, UR7, R7, 0x2, P0 ;  /* 0x000000070a077c11 */ /* 0x000fc600080f1407 */
[----:B------:R-:W2:Y:S04]  /*07a0*/  LDG.E R4, desc[UR8][R4.64] ;  /* 0x0000000804047981 */ /* 0x000ea8000c1e1900 */
[----:B------:R-:W3:Y:S04]  /*07b0*/  LDG.E R6, desc[UR8][R6.64+0x4] ;  /* 0x0000040806067981 */ /* 0x000ee8000c1e1900 */
[----:B------:R-:W3:Y:S01]  /*07c0*/  LDG.E R8, desc[UR8][R8.64] ;  /* 0x0000000808087981 */ /* 0x000ee2000c1e1900 */
[----:B------:R-:W-:Y:S01]  /*07d0*/  UIADD3 UR4, UPT, UPT, UR4, 0x2, URZ ;  /* 0x0000000204047890 */ /* 0x000fe2000fffe0ff */
[----:B--2---:R-:W-:-:S04]  /*07e0*/  FFMA R17, R2, R4, R17 ;  /* 0x0000000402117223 */ /* 0x004fc80000000011 */
[----:B---3--:R-:W-:-:S07]  /*07f0*/  FFMA R17, R6, R8, R17 ;  /* 0x0000000806117223 */ /* 0x008fce0000000011 */
.L_x_4:
[----:B------:R-:W-:Y:S05]  /*0800*/  BRA.U UP1, `(.L_x_0) ;  /* 0x0000000101287547 */ /* 0x000fea000b800000 */
[----:B------:R-:W0:Y:S01]  /*0810*/  LDC R6, c[0x0][0x3a4] ;  /* 0x0000e900ff067b82 */ /* 0x000e220000000800 */
[----:B------:R-:W-:-:S07]  /*0820*/  IADD3 R7, PT, PT, R14, UR4, RZ ;  /* 0x000000040e077c10 */ /* 0x000fce000fffe0ff */
[----:B------:R-:W1:Y:S08]  /*0830*/  LDC.64 R2, c[0x0][0x380] ;  /* 0x0000e000ff027b82 */ /* 0x000e700000000a00 */
[----:B------:R-:W2:Y:S01]  /*0840*/  LDC.64 R4, c[0x0][0x390] ;  /* 0x0000e400ff047b82 */ /* 0x000ea20000000a00 */
[----:B0-----:R-:W-:Y:S02]  /*0850*/  IMAD R9, R6, UR4, R15 ;  /* 0x0000000406097c24 */ /* 0x001fe4000f8e020f */
[----:B-1----:R-:W-:-:S06]  /*0860*/  IMAD.WIDE.U32 R2, R7, 0x4, R2 ;  /* 0x0000000407027825 */ /* 0x002fcc00078e0002 */
[----:B------:R-:W3:Y:S01]  /*0870*/  LDG.E R2, desc[UR8][R2.64] ;  /* 0x0000000802027981 */ /* 0x000ee2000c1e1900 */
[----:B--2---:R-:W-:-:S06]  /*0880*/  IMAD.WIDE R4, R9, 0x4, R4 ;  /* 0x0000000409047825 */ /* 0x004fcc00078e0204 */
[----:B------:R-:W3:Y:S02]  /*0890*/  LDG.E R4, desc[UR8][R4.64] ;  /* 0x0000000804047981 */ /* 0x000ee4000c1e1900 */
[----:B---3--:R-:W-:-:S07]  /*08a0*/  FFMA R17, R2, R4, R17 ;  /* 0x0000000402117223 */ /* 0x008fce0000000011 */
.L_x_0:
[----:B------:R-:W0:Y:S01]  /*08b0*/  LDC.64 R2, c[0x0][0x388] ;  /* 0x0000e200ff027b82 */ /* 0x000e220000000a00 */
[----:B------:R-:W1:Y:S02]  /*08c0*/  LDCU UR4, c[0x0][0x3a4] ;  /* 0x00007480ff0477ac */ /* 0x000e640008000800 */
[----:B-1----:R-:W-:-:S04]  /*08d0*/  IMAD R15, R0, UR4, R15 ;  /* 0x00000004000f7c24 */ /* 0x002fc8000f8e020f */
[----:B0-----:R-:W-:-:S05]  /*08e0*/  IMAD.WIDE R2, R15, 0x4, R2 ;  /* 0x000000040f027825 */ /* 0x001fca00078e0202 */
[----:B------:R-:W-:Y:S01]  /*08f0*/  STG.E desc[UR8][R2.64], R17 ;  /* 0x0000001102007986 */ /* 0x000fe2000c101908 */
[----:B------:R-:W-:Y:S05]  /*0900*/  EXIT ;  /* 0x000000000000794d */ /* 0x000fea0003800000 */
.L_x_5:
[----:B------:R-:W-:-:S00]  /*0910*/  BRA `(.L_x_5) ;  /* 0xfffffffc00fc7947 */ /* 0x000fc0000383ffff */
[----:B------:R-:W-:-:S00]  /*0920*/  NOP ;  /* 0x0000000000007918 */ /* 0x000fc00000000000 */
        /* <DEDUP_REMOVED lines=13> */
.L_x_6:


//--------------------- .nv.shared.reserved.0     --------------------------
	.section	.nv.shared.reserved.0,"aw",@nobits
	.weak		__nv_reservedSMEM_offset_0_alias
	.size		__nv_reservedSMEM_offset_0_alias, 0, 64
	.other		__nv_reservedSMEM_offset_0_alias,@"STO_CUDA_RESERVED_SHARED STV_DEFAULT"
__nv_reservedSMEM_offset_0_alias:
	.zero		0
	.zero		64


//--------------------- .nv.constant0._Z3calIfEvPT_S1_S1_iiii --------------------------
	.section	.nv.constant0._Z3calIfEvPT_S1_S1_iiii,"a",@progbits
	.sectionflags	@""
	.align	4
.nv.constant0._Z3calIfEvPT_S1_S1_iiii:
	.zero		936


//--------------------- SYMBOLS --------------------------

	.type		.nv.reservedSmem.offset0,@object
	.size		.nv.reservedSmem.offset0,0x4
